//
// Generated by NVIDIA NVVM Compiler
//
// Compiler Build ID: CL-36424714
// Cuda compilation tools, release 13.0, V13.0.88
// Based on NVVM 20.0.0
//

.version 9.0
.target sm_100
.address_size 64

	// .globl	_Z20matrixExponentiationPfS_S_S_S_PjS0_

.visible .entry _Z20matrixExponentiationPfS_S_S_S_PjS0_(
	.param .u64 .ptr .align 1 _Z20matrixExponentiationPfS_S_S_S_PjS0__param_0,
	.param .u64 .ptr .align 1 _Z20matrixExponentiationPfS_S_S_S_PjS0__param_1,
	.param .u64 .ptr .align 1 _Z20matrixExponentiationPfS_S_S_S_PjS0__param_2,
	.param .u64 .ptr .align 1 _Z20matrixExponentiationPfS_S_S_S_PjS0__param_3,
	.param .u64 .ptr .align 1 _Z20matrixExponentiationPfS_S_S_S_PjS0__param_4,
	.param .u64 .ptr .align 1 _Z20matrixExponentiationPfS_S_S_S_PjS0__param_5,
	.param .u64 .ptr .align 1 _Z20matrixExponentiationPfS_S_S_S_PjS0__param_6
)
{
	.reg .pred 	%p<16>;
	.reg .b32 	%r<114>;
	.reg .b32 	%f<17>;
	.reg .b64 	%rd<39>;

	ld.param.u64 	%rd9, [_Z20matrixExponentiationPfS_S_S_S_PjS0__param_0];
	ld.param.u64 	%rd10, [_Z20matrixExponentiationPfS_S_S_S_PjS0__param_1];
	ld.param.u64 	%rd11, [_Z20matrixExponentiationPfS_S_S_S_PjS0__param_2];
	ld.param.u64 	%rd12, [_Z20matrixExponentiationPfS_S_S_S_PjS0__param_3];
	ld.param.u64 	%rd13, [_Z20matrixExponentiationPfS_S_S_S_PjS0__param_4];
	ld.param.u64 	%rd14, [_Z20matrixExponentiationPfS_S_S_S_PjS0__param_5];
	ld.param.u64 	%rd15, [_Z20matrixExponentiationPfS_S_S_S_PjS0__param_6];
	cvta.to.global.u64 	%rd1, %rd9;
	cvta.to.global.u64 	%rd2, %rd11;
	cvta.to.global.u64 	%rd3, %rd12;
	cvta.to.global.u64 	%rd4, %rd10;
	cvta.to.global.u64 	%rd5, %rd13;
	cvta.to.global.u64 	%rd6, %rd14;
	cvta.to.global.u64 	%rd7, %rd15;
	ld.global.u32 	%r87, [%rd7];
	setp.eq.s32 	%p1, %r87, 0;
	@%p1 bra 	$L__BB0_6;
	mov.u32 	%r57, %ctaid.x;
	mov.u32 	%r58, %ntid.x;
	mul.lo.s32 	%r2, %r57, %r58;
	mov.b32 	%r88, 0;
	mov.u32 	%r3, %tid.x;
$L__BB0_2:
	add.s32 	%r60, %r88, %r2;
	mad.lo.s32 	%r6, %r87, %r3, %r60;
	ld.global.u32 	%r7, [%rd6];
	setp.eq.s32 	%p2, %r7, 0;
	mov.b32 	%r91, 0;
	@%p2 bra 	$L__BB0_5;
	mov.b32 	%r90, 0;
	mov.u32 	%r91, %r7;
$L__BB0_4:
	ld.global.f32 	%f1, [%rd5+4];
	mad.lo.s32 	%r62, %r91, %r6, %r90;
	mul.wide.u32 	%rd16, %r62, 4;
	add.s64 	%rd17, %rd1, %rd16;
	ld.global.f32 	%f2, [%rd17];
	mul.f32 	%f3, %f1, %f2;
	add.s64 	%rd18, %rd3, %rd16;
	st.global.f32 	[%rd18], %f3;
	ld.global.u32 	%r63, [%rd6];
	mad.lo.s32 	%r64, %r63, %r6, %r90;
	mul.wide.u32 	%rd19, %r64, 4;
	add.s64 	%rd20, %rd1, %rd19;
	ld.global.f32 	%f4, [%rd20];
	add.s64 	%rd21, %rd2, %rd19;
	st.global.f32 	[%rd21], %f4;
	add.s32 	%r90, %r90, 1;
	ld.global.u32 	%r91, [%rd6];
	setp.lt.u32 	%p3, %r90, %r91;
	@%p3 bra 	$L__BB0_4;
$L__BB0_5:
	ld.global.f32 	%f5, [%rd5];
	mad.lo.s32 	%r65, %r91, %r6, %r6;
	mul.wide.u32 	%rd22, %r65, 4;
	add.s64 	%rd23, %rd3, %rd22;
	ld.global.f32 	%f6, [%rd23];
	add.f32 	%f7, %f5, %f6;
	st.global.f32 	[%rd23], %f7;
	add.s32 	%r88, %r88, 1;
	ld.global.u32 	%r87, [%rd7];
	setp.lt.u32 	%p4, %r88, %r87;
	@%p4 bra 	$L__BB0_2;
$L__BB0_6:
	bar.sync 	0;
	mov.u32 	%r67, %ctaid.x;
	mov.u32 	%r68, %ntid.x;
	mul.lo.s32 	%r15, %r67, %r68;
	mov.b32 	%r92, 2;
	mov.u32 	%r16, %tid.x;
$L__BB0_7:
	ld.global.u32 	%r102, [%rd7];
	setp.eq.s32 	%p5, %r102, 0;
	@%p5 bra 	$L__BB0_17;
	ld.global.u32 	%r101, [%rd6];
	mov.b32 	%r96, 0;
	mov.u32 	%r95, %r101;
$L__BB0_9:
	add.s32 	%r71, %r96, %r15;
	mad.lo.s32 	%r24, %r102, %r16, %r71;
	setp.eq.s32 	%p6, %r95, 0;
	mov.b32 	%r95, 0;
	@%p6 bra 	$L__BB0_16;
	mov.b32 	%r98, 0;
$L__BB0_11:
	mad.lo.s32 	%r74, %r101, %r24, %r98;
	mul.wide.u32 	%rd24, %r74, 4;
	add.s64 	%rd25, %rd4, %rd24;
	mov.b32 	%r101, 0;
	st.global.u32 	[%rd25], %r101;
	ld.global.u32 	%r27, [%rd6];
	setp.eq.s32 	%p7, %r27, 0;
	@%p7 bra 	$L__BB0_14;
	mov.b32 	%r100, 0;
	mov.u32 	%r101, %r27;
$L__BB0_13:
	mul.lo.s32 	%r76, %r101, %r24;
	add.s32 	%r77, %r100, %r76;
	mul.wide.u32 	%rd26, %r77, 4;
	add.s64 	%rd27, %rd2, %rd26;
	ld.global.f32 	%f8, [%rd27];
	mad.lo.s32 	%r78, %r101, %r100, %r98;
	mul.wide.u32 	%rd28, %r78, 4;
	add.s64 	%rd29, %rd1, %rd28;
	ld.global.f32 	%f9, [%rd29];
	add.s32 	%r79, %r76, %r98;
	mul.wide.u32 	%rd30, %r79, 4;
	add.s64 	%rd31, %rd4, %rd30;
	ld.global.f32 	%f10, [%rd31];
	fma.rn.f32 	%f11, %f8, %f9, %f10;
	st.global.f32 	[%rd31], %f11;
	add.s32 	%r100, %r100, 1;
	ld.global.u32 	%r101, [%rd6];
	setp.lt.u32 	%p8, %r100, %r101;
	@%p8 bra 	$L__BB0_13;
$L__BB0_14:
	add.s32 	%r98, %r98, 1;
	setp.lt.u32 	%p9, %r98, %r101;
	@%p9 bra 	$L__BB0_11;
	ld.global.u32 	%r102, [%rd7];
	mov.u32 	%r95, %r101;
$L__BB0_16:
	add.s32 	%r96, %r96, 1;
	setp.lt.u32 	%p10, %r96, %r102;
	@%p10 bra 	$L__BB0_9;
$L__BB0_17:
	bar.sync 	0;
	ld.global.u32 	%r111, [%rd7];
	setp.eq.s32 	%p11, %r111, 0;
	@%p11 bra 	$L__BB0_24;
	mul.wide.u32 	%rd32, %r92, 4;
	add.s64 	%rd8, %rd5, %rd32;
	ld.global.u32 	%r112, [%rd6];
	mov.b32 	%r108, 0;
	mov.u32 	%r107, %r112;
$L__BB0_19:
	setp.eq.s32 	%p12, %r107, 0;
	mov.b32 	%r107, 0;
	@%p12 bra 	$L__BB0_23;
	add.s32 	%r83, %r108, %r15;
	mad.lo.s32 	%r45, %r111, %r16, %r83;
	mov.b32 	%r110, 0;
$L__BB0_21:
	ld.global.f32 	%f12, [%rd8];
	mad.lo.s32 	%r84, %r112, %r45, %r110;
	mul.wide.u32 	%rd33, %r84, 4;
	add.s64 	%rd34, %rd4, %rd33;
	ld.global.f32 	%f13, [%rd34];
	add.s64 	%rd35, %rd3, %rd33;
	ld.global.f32 	%f14, [%rd35];
	fma.rn.f32 	%f15, %f12, %f13, %f14;
	st.global.f32 	[%rd35], %f15;
	ld.global.u32 	%r85, [%rd6];
	mad.lo.s32 	%r86, %r85, %r45, %r110;
	mul.wide.u32 	%rd36, %r86, 4;
	add.s64 	%rd37, %rd4, %rd36;
	ld.global.f32 	%f16, [%rd37];
	add.s64 	%rd38, %rd2, %rd36;
	st.global.f32 	[%rd38], %f16;
	add.s32 	%r110, %r110, 1;
	ld.global.u32 	%r112, [%rd6];
	setp.lt.u32 	%p13, %r110, %r112;
	@%p13 bra 	$L__BB0_21;
	ld.global.u32 	%r111, [%rd7];
	mov.u32 	%r107, %r112;
$L__BB0_23:
	add.s32 	%r108, %r108, 1;
	setp.lt.u32 	%p14, %r108, %r111;
	@%p14 bra 	$L__BB0_19;
$L__BB0_24:
	bar.sync 	0;
	add.s32 	%r92, %r92, 1;
	setp.ne.s32 	%p15, %r92, 12;
	@%p15 bra 	$L__BB0_7;
	ret;

}


// ===== COMPILED SASS (sm_100) =====

	.target	sm_100

	.elftype	@"ET_EXEC"


//--------------------- .note.nv.tkinfo           --------------------------
	.section	.note.nv.tkinfo,"",@"SHT_NOTE"
	.sectionflags	@"SHF_NOTE_NV_TKINFO"
	.tkinfo
        /*0018*/ 	.word	0x00000002
        /*0030*/ 	.string	""
        /*0030*/ 	.string	"ptxas"
        /*0030*/ 	.string	"Cuda compilation tools, release 13.0, V13.0.88"
        /*0030*/ 	.string	"Build cuda_13.0.r13.0/compiler.36424714_0"
        /*0030*/ 	.string	"-arch sm_100 -m 64 "



//--------------------- .note.nv.cuinfo           --------------------------
	.section	.note.nv.cuinfo,"",@"SHT_NOTE"
	.sectionflags	@"SHF_NOTE_NV_CUINFO"
        /*0018*/ 	.short	0x0002
        /*001a*/ 	.short	0x0064
        /*001c*/ 	.short	0x0082
	.zero		2


//--------------------- .nv.info                  --------------------------
	.section	.nv.info,"",@"SHT_CUDA_INFO"
	.align	4


	//----- nvinfo : EIATTR_REGCOUNT
	.align		4
        /*0000*/ 	.byte	0x04, 0x2f
        /*0002*/ 	.short	(.L_1 - .L_0)
	.align		4
.L_0:
        /*0004*/ 	.word	index@(_Z20matrixExponentiationPfS_S_S_S_PjS0_)
        /*0008*/ 	.word	0x00000018


	//----- nvinfo : EIATTR_FRAME_SIZE
	.align		4
.L_1:
        /*000c*/ 	.byte	0x04, 0x11
        /*000e*/ 	.short	(.L_3 - .L_2)
	.align		4
.L_2:
        /*0010*/ 	.word	index@(_Z20matrixExponentiationPfS_S_S_S_PjS0_)
        /*0014*/ 	.word	0x00000000


	//----- nvinfo : EIATTR_MIN_STACK_SIZE
	.align		4
.L_3:
        /*0018*/ 	.byte	0x04, 0x12
        /*001a*/ 	.short	(.L_5 - .L_4)
	.align		4
.L_4:
        /*001c*/ 	.word	index@(_Z20matrixExponentiationPfS_S_S_S_PjS0_)
        /*0020*/ 	.word	0x00000000
.L_5:


//--------------------- .nv.compat                --------------------------
	.section	.nv.compat,"",@"SHT_CUDA_COMPAT_INFO"
	.align	4
        /*0000*/ 	.byte	0x02, 0x09, 0x00, 0x00, 0x02, 0x02, 0x01, 0x00, 0x02, 0x05, 0x05, 0x00, 0x03, 0x07, 0x01, 0x01
        /*0010*/ 	.byte	0x02, 0x03, 0x00, 0x00, 0x02, 0x06, 0x01, 0x00, 0x04, 0x0b, 0x08, 0x00, 0x09, 0x00, 0x00, 0x00
        /*0020*/ 	.byte	0x00, 0x00, 0x00, 0x00


//--------------------- .nv.info._Z20matrixExponentiationPfS_S_S_S_PjS0_ --------------------------
	.section	.nv.info._Z20matrixExponentiationPfS_S_S_S_PjS0_,"",@"SHT_CUDA_INFO"
	.sectionflags	@""
	.align	4


	//----- nvinfo : EIATTR_CUDA_API_VERSION
	.align		4
        /*0000*/ 	.byte	0x04, 0x37
        /*0002*/ 	.short	(.L_7 - .L_6)
.L_6:
        /*0004*/ 	.word	0x00000082


	//----- nvinfo : EIATTR_KPARAM_INFO
	.align		4
.L_7:
        /*0008*/ 	.byte	0x04, 0x17
        /*000a*/ 	.short	(.L_9 - .L_8)
.L_8:
        /*000c*/ 	.word	0x00000000
        /*0010*/ 	.short	0x0006
        /*0012*/ 	.short	0x0030
        /*0014*/ 	.byte	0x00, 0xf5, 0x21, 0x00


	//----- nvinfo : EIATTR_KPARAM_INFO
	.align		4
.L_9:
        /*0018*/ 	.byte	0x04, 0x17
        /*001a*/ 	.short	(.L_11 - .L_10)
.L_10:
        /*001c*/ 	.word	0x00000000
        /*0020*/ 	.short	0x0005
        /*0022*/ 	.short	0x0028
        /*0024*/ 	.byte	0x00, 0xf5, 0x21, 0x00


	//----- nvinfo : EIATTR_KPARAM_INFO
	.align		4
.L_11:
        /*0028*/ 	.byte	0x04, 0x17
        /*002a*/ 	.short	(.L_13 - .L_12)
.L_12:
        /*002c*/ 	.word	0x00000000
        /*0030*/ 	.short	0x0004
        /*0032*/ 	.short	0x0020
        /*0034*/ 	.byte	0x00, 0xf5, 0x21, 0x00


	//----- nvinfo : EIATTR_KPARAM_INFO
	.align		4
.L_13:
        /*0038*/ 	.byte	0x04, 0x17
        /*003a*/ 	.short	(.L_15 - .L_14)
.L_14:
        /*003c*/ 	.word	0x00000000
        /*0040*/ 	.short	0x0003
        /*0042*/ 	.short	0x0018
        /*0044*/ 	.byte	0x00, 0xf5, 0x21, 0x00


	//----- nvinfo : EIATTR_KPARAM_INFO
	.align		4
.L_15:
        /*0048*/ 	.byte	0x04, 0x17
        /*004a*/ 	.short	(.L_17 - .L_16)
.L_16:
        /*004c*/ 	.word	0x00000000
        /*0050*/ 	.short	0x0002
        /*0052*/ 	.short	0x0010
        /*0054*/ 	.byte	0x00, 0xf5, 0x21, 0x00


	//----- nvinfo : EIATTR_KPARAM_INFO
	.align		4
.L_17:
        /*0058*/ 	.byte	0x04, 0x17
        /*005a*/ 	.short	(.L_19 - .L_18)
.L_18:
        /*005c*/ 	.word	0x00000000
        /*0060*/ 	.short	0x0001
        /*0062*/ 	.short	0x0008
        /*0064*/ 	.byte	0x00, 0xf5, 0x21, 0x00


	//----- nvinfo : EIATTR_KPARAM_INFO
	.align		4
.L_19:
        /*0068*/ 	.byte	0x04, 0x17
        /*006a*/ 	.short	(.L_21 - .L_20)
.L_20:
        /*006c*/ 	.word	0x00000000
        /*0070*/ 	.short	0x0000
        /*0072*/ 	.short	0x0000
        /*0074*/ 	.byte	0x00, 0xf5, 0x21, 0x00


	//----- nvinfo : EIATTR_SPARSE_MMA_MASK
	.align		4
.L_21:
        /*0078*/ 	.byte	0x03, 0x50
        /*007a*/ 	.short	0x0000


	//----- nvinfo : EIATTR_MAXREG_COUNT
	.align		4
        /*007c*/ 	.byte	0x03, 0x1b
        /*007e*/ 	.short	0x00ff


	//----- nvinfo : EIATTR_NUM_BARRIERS
	.align		4
        /*0080*/ 	.byte	0x02, 0x4c
        /*0082*/ 	.byte	0x01
	.zero		1


	//----- nvinfo : EIATTR_MERCURY_ISA_VERSION
	.align		4
        /*0084*/ 	.byte	0x03, 0x5f
        /*0086*/ 	.short	0x0101


	//----- nvinfo : EIATTR_VRC_CTA_INIT_COUNT
	.align		4
        /*0088*/ 	.byte	0x02, 0x4a
	.zero		1
	.zero		1


	//----- nvinfo : EIATTR_EXIT_INSTR_OFFSETS
	.align		4
        /*008c*/ 	.byte	0x04, 0x1c
        /*008e*/ 	.short	(.L_23 - .L_22)


	//   ....[0]....
.L_22:
        /*0090*/ 	.word	0x00000a20


	//----- nvinfo : EIATTR_CBANK_PARAM_SIZE
	.align		4
.L_23:
        /*0094*/ 	.byte	0x03, 0x19
        /*0096*/ 	.short	0x0038


	//----- nvinfo : EIATTR_PARAM_CBANK
	.align		4
        /*0098*/ 	.byte	0x04, 0x0a
        /*009a*/ 	.short	(.L_25 - .L_24)
	.align		4
.L_24:
        /*009c*/ 	.word	index@(.nv.constant0._Z20matrixExponentiationPfS_S_S_S_PjS0_)
        /*00a0*/ 	.short	0x0380
        /*00a2*/ 	.short	0x0038


	//----- nvinfo : EIATTR_SW_WAR
	.align		4
.L_25:
        /*00a4*/ 	.byte	0x04, 0x36
        /*00a6*/ 	.short	(.L_27 - .L_26)
.L_26:
        /*00a8*/ 	.word	0x00000008
.L_27:


//--------------------- .nv.callgraph             --------------------------
	.section	.nv.callgraph,"",@"SHT_CUDA_CALLGRAPH"
	.align	4
	.sectionentsize	8
	.align		4
        /*0000*/ 	.word	0x00000000
	.align		4
        /*0004*/ 	.word	0xffffffff
	.align		4
        /*0008*/ 	.word	0x00000000
	.align		4
        /*000c*/ 	.word	0xfffffffe
	.align		4
        /*0010*/ 	.word	0x00000000
	.align		4
        /*0014*/ 	.word	0xfffffffd
	.align		4
        /*0018*/ 	.word	0x00000000
	.align		4
        /*001c*/ 	.word	0xfffffffc


//--------------------- .text._Z20matrixExponentiationPfS_S_S_S_PjS0_ --------------------------
	.section	.text._Z20matrixExponentiationPfS_S_S_S_PjS0_,"ax",@progbits
	.align	128
        .global         _Z20matrixExponentiationPfS_S_S_S_PjS0_
        .type           _Z20matrixExponentiationPfS_S_S_S_PjS0_,@function
        .size           _Z20matrixExponentiationPfS_S_S_S_PjS0_,(.L_x_16 - _Z20matrixExponentiationPfS_S_S_S_PjS0_)
        .other          _Z20matrixExponentiationPfS_S_S_S_PjS0_,@"STO_CUDA_ENTRY STV_DEFAULT"
_Z20matrixExponentiationPfS_S_S_S_PjS0_:
.text._Z20matrixExponentiationPfS_S_S_S_PjS0_:
[----:B------:R-:W-:Y:S08]  /*0000*/  LDC R1, c[0x0][0x37c] ;  /* 0x0000df00ff017b82 */ /* 0x000ff00000000800 */
[----:B------:R-:W0:Y:S01]  /*0010*/  LDC.64 R2, c[0x0][0x3b0] ;  /* 0x0000ec00ff027b82 */ /* 0x000e220000000a00 */
[----:B------:R-:W0:Y:S02]  /*0020*/  LDCU.64 UR8, c[0x0][0x358] ;  /* 0x00006b00ff0877ac */ /* 0x000e240008000a00 */
[----:B0-----:R-:W2:Y:S02]  /*0030*/  LDG.E R2, desc[UR8][R2.64] ;  /* 0x0000000802027981 */ /* 0x001ea4000c1e1900 */
[----:B--2---:R-:W-:-:S13]  /*0040*/  ISETP.NE.AND P0, PT, R2, RZ, PT ;  /* 0x000000ff0200720c */ /* 0x004fda0003f05270 */
[----:B------:R-:W-:Y:S05]  /*0050*/  @!P0 BRA `(.L_x_0) ;  /* 0x0000000000c48947 */ /* 0x000fea0003800000 */
[----:B------:R-:W0:Y:S01]  /*0060*/  S2UR UR6, SR_CTAID.X ;  /* 0x00000000000679c3 */ /* 0x000e220000002500 */
[----:B------:R-:W1:Y:S01]  /*0070*/  S2R R0, SR_TID.X ;  /* 0x0000000000007919 */ /* 0x000e620000002100 */
[----:B------:R-:W0:Y:S01]  /*0080*/  LDCU UR4, c[0x0][0x360] ;  /* 0x00006c00ff0477ac */ /* 0x000e220008000800 */
[----:B------:R-:W-:Y:S01]  /*0090*/  MOV R9, R2 ;  /* 0x0000000200097202 */ /* 0x000fe20000000f00 */
[----:B0-----:R-:W-:-:S03]  /*00a0*/  UIMAD UR6, UR6, UR4, URZ ;  /* 0x00000004060672a4 */ /* 0x001fc6000f8e02ff */
[----:B------:R-:W-:-:S09]  /*00b0*/  UMOV UR4, URZ ;  /* 0x000000ff00047c82 */ /* 0x000fd20008000000 */
.L_x_3:
[----:B------:R-:W0:Y:S08]  /*00c0*/  LDC.64 R4, c[0x0][0x3a8] ;  /* 0x0000ea00ff047b82 */ /* 0x000e300000000a00 */
[----:B------:R-:W2:Y:S08]  /*00d0*/  LDC.64 R2, c[0x0][0x3a0] ;  /* 0x0000e800ff027b82 */ /* 0x000eb00000000a00 */
[----:B------:R-:W3:Y:S01]  /*00e0*/  LDC.64 R6, c[0x0][0x398] ;  /* 0x0000e600ff067b82 */ /* 0x000ee20000000a00 */
[----:B0-----:R-:W4:Y:S01]  /*00f0*/  LDG.E R11, desc[UR8][R4.64] ;  /* 0x00000008040b7981 */ /* 0x001f22000c1e1900 */
[----:B------:R-:W-:Y:S01]  /*0100*/  UIADD3 UR5, UPT, UPT, UR6, UR4, URZ ;  /* 0x0000000406057290 */ /* 0x000fe2000fffe0ff */
[----:B------:R-:W-:-:S05]  /*0110*/  HFMA2 R15, -RZ, RZ, 0, 0 ;  /* 0x00000000ff0f7431 */ /* 0x000fca00000001ff */
[----:B-1----:R-:W-:Y:S01]  /*0120*/  IMAD R10, R0, R9, UR5 ;  /* 0x00000005000a7e24 */ /* 0x002fe2000f8e0209 */
[----:B----4-:R-:W-:-:S13]  /*0130*/  ISETP.NE.AND P0, PT, R11, RZ, PT ;  /* 0x000000ff0b00720c */ /* 0x010fda0003f05270 */
[----:B--23--:R-:W-:Y:S05]  /*0140*/  @!P0 BRA `(.L_x_1) ;  /* 0x00000000005c8947 */ /* 0x00cfea0003800000 */
[----:B------:R-:W0:Y:S01]  /*0150*/  LDC.64 R8, c[0x0][0x3a0] ;  /* 0x0000e800ff087b82 */ /* 0x000e220000000a00 */
[----:B------:R-:W-:Y:S01]  /*0160*/  MOV R15, R11 ;  /* 0x0000000b000f7202 */ /* 0x000fe20000000f00 */
[----:B------:R-:W-:-:S06]  /*0170*/  UMOV UR5, URZ ;  /* 0x000000ff00057c82 */ /* 0x000fcc0008000000 */
.L_x_2:
[----:B------:R-:W1:Y:S01]  /*0180*/  LDC.64 R12, c[0x0][0x380] ;  /* 0x0000e000ff0c7b82 */ /* 0x000e620000000a00 */
[----:B------:R-:W-:Y:S01]  /*0190*/  IMAD R19, R10, R15, UR5 ;  /* 0x000000050a137e24 */ /* 0x000fe2000f8e020f */
[----:B0-----:R-:W2:Y:S06]  /*01a0*/  LDG.E R11, desc[UR8][R8.64+0x4] ;  /* 0x00000408080b7981 */ /* 0x001eac000c1e1900 */
[----:B------:R-:W0:Y:S01]  /*01b0*/  LDC.64 R16, c[0x0][0x398] ;  /* 0x0000e600ff107b82 */ /* 0x000e220000000a00 */
[----:B-1----:R-:W-:-:S06]  /*01c0*/  IMAD.WIDE.U32 R14, R19, 0x4, R12 ;  /* 0x00000004130e7825 */ /* 0x002fcc00078e000c */
[----:B------:R-:W2:Y:S01]  /*01d0*/  LDG.E R14, desc[UR8][R14.64] ;  /* 0x000000080e0e7981 */ /* 0x000ea2000c1e1900 */
[----:B0-----:R-:W-:-:S04]  /*01e0*/  IMAD.WIDE.U32 R16, R19, 0x4, R16 ;  /* 0x0000000413107825 */ /* 0x001fc800078e0010 */
[----:B--2---:R-:W-:-:S05]  /*01f0*/  FMUL R11, R11, R14 ;  /* 0x0000000e0b0b7220 */ /* 0x004fca0000400000 */
[----:B------:R1:W-:Y:S04]  /*0200*/  STG.E desc[UR8][R16.64], R11 ;  /* 0x0000000b10007986 */ /* 0x0003e8000c101908 */
[----:B------:R-:W2:Y:S02]  /*0210*/  LDG.E R19, desc[UR8][R4.64] ;  /* 0x0000000804137981 */ /* 0x000ea4000c1e1900 */
[----:B--2---:R-:W-:Y:S02]  /*0220*/  IMAD R21, R10, R19, UR5 ;  /* 0x000000050a157e24 */ /* 0x004fe4000f8e0213 */
[----:B------:R-:W0:Y:S02]  /*0230*/  LDC.64 R18, c[0x0][0x390] ;  /* 0x0000e400ff127b82 */ /* 0x000e240000000a00 */
[----:B------:R-:W-:-:S06]  /*0240*/  IMAD.WIDE.U32 R12, R21, 0x4, R12 ;  /* 0x00000004150c7825 */ /* 0x000fcc00078e000c */
[----:B------:R-:W2:Y:S01]  /*0250*/  LDG.E R13, desc[UR8][R12.64] ;  /* 0x000000080c0d7981 */ /* 0x000ea2000c1e1900 */
[----:B0-----:R-:W-:-:S05]  /*0260*/  IMAD.WIDE.U32 R18, R21, 0x4, R18 ;  /* 0x0000000415127825 */ /* 0x001fca00078e0012 */
[----:B--2---:R1:W-:Y:S04]  /*0270*/  STG.E desc[UR8][R18.64], R13 ;  /* 0x0000000d12007986 */ /* 0x0043e8000c101908 */
[----:B------:R-:W2:Y:S01]  /*0280*/  LDG.E R15, desc[UR8][R4.64] ;  /* 0x00000008040f7981 */ /* 0x000ea2000c1e1900 */
[----:B------:R-:W-:-:S06]  /*0290*/  UIADD3 UR5, UPT, UPT, UR5, 0x1, URZ ;  /* 0x0000000105057890 */ /* 0x000fcc000fffe0ff */
[----:B--2---:R-:W-:-:S13]  /*02a0*/  ISETP.LE.U32.AND P0, PT, R15, UR5, PT ;  /* 0x000000050f007c0c */ /* 0x004fda000bf03070 */
[----:B-1----:R-:W-:Y:S05]  /*02b0*/  @!P0 BRA `(.L_x_2) ;  /* 0xfffffffc00b08947 */ /* 0x002fea000383ffff */
.L_x_1:
[----:B------:R-:W-:Y:S01]  /*02c0*/  IMAD R15, R10, R15, R10 ;  /* 0x0000000f0a0f7224 */ /* 0x000fe200078e020a */
[----:B------:R-:W2:Y:S03]  /*02d0*/  LDG.E R2, desc[UR8][R2.64] ;  /* 0x0000000802027981 */ /* 0x000ea6000c1e1900 */
[----:B------:R-:W-:-:S05]  /*02e0*/  IMAD.WIDE.U32 R6, R15, 0x4, R6 ;  /* 0x000000040f067825 */ /* 0x000fca00078e0006 */
[----:B------:R-:W2:Y:S01]  /*02f0*/  LDG.E R9, desc[UR8][R6.64] ;  /* 0x0000000806097981 */ /* 0x000ea2000c1e1900 */
[----:B------:R-:W0:Y:S01]  /*0300*/  LDC.64 R4, c[0x0][0x3b0] ;  /* 0x0000ec00ff047b82 */ /* 0x000e220000000a00 */
[----:B--2---:R-:W-:-:S05]  /*0310*/  FADD R11, R2, R9 ;  /* 0x00000009020b7221 */ /* 0x004fca0000000000 */
[----:B------:R2:W-:Y:S04]  /*0320*/  STG.E desc[UR8][R6.64], R11 ;  /* 0x0000000b06007986 */ /* 0x0005e8000c101908 */
[----:B0-----:R-:W3:Y:S01]  /*0330*/  LDG.E R9, desc[UR8][R4.64] ;  /* 0x0000000804097981 */ /* 0x001ee2000c1e1900 */
[----:B------:R-:W-:-:S06]  /*0340*/  UIADD3 UR4, UPT, UPT, UR4, 0x1, URZ ;  /* 0x0000000104047890 */ /* 0x000fcc000fffe0ff */
[----:B---3--:R-:W-:-:S13]  /*0350*/  ISETP.LE.U32.AND P0, PT, R9, UR4, PT ;  /* 0x0000000409007c0c */ /* 0x008fda000bf03070 */
[----:B--2---:R-:W-:Y:S05]  /*0360*/  @!P0 BRA `(.L_x_3) ;  /* 0xfffffffc00548947 */ /* 0x004fea000383ffff */
.L_x_0:
[----:B------:R-:W0:Y:S01]  /*0370*/  S2UR UR4, SR_CTAID.X ;  /* 0x00000000000479c3 */ /* 0x000e220000002500 */
[----:B------:R-:W1:Y:S01]  /*0380*/  S2R R0, SR_TID.X ;  /* 0x0000000000007919 */ /* 0x000e620000002100 */
[----:B------:R-:W0:Y:S01]  /*0390*/  LDCU UR6, c[0x0][0x360] ;  /* 0x00006c00ff0677ac */ /* 0x000e220008000800 */
[----:B------:R-:W-:-:S05]  /*03a0*/  MOV R2, 0x2 ;  /* 0x0000000200027802 */ /* 0x000fca0000000f00 */
[----:B------:R-:W-:Y:S01]  /*03b0*/  BAR.SYNC.DEFER_BLOCKING 0x0 ;  /* 0x0000000000007b1d */ /* 0x000fe20000010000 */
[----:B0-----:R-:W-:-:S12]  /*03c0*/  UIMAD UR6, UR4, UR6, URZ ;  /* 0x00000006040672a4 */ /* 0x001fd8000f8e02ff */
.L_x_14:
[----:B0-----:R-:W0:Y:S02]  /*03d0*/  LDC.64 R4, c[0x0][0x3b0] ;  /* 0x0000ec00ff047b82 */ /* 0x001e240000000a00 */
[----:B0-----:R-:W2:Y:S02]  /*03e0*/  LDG.E R3, desc[UR8][R4.64] ;  /* 0x0000000804037981 */ /* 0x001ea4000c1e1900 */
[----:B--2---:R-:W-:-:S13]  /*03f0*/  ISETP.NE.AND P0, PT, R3, RZ, PT ;  /* 0x000000ff0300720c */ /* 0x004fda0003f05270 */
[----:B------:R-:W-:Y:S05]  /*0400*/  @!P0 BRA `(.L_x_4) ;  /* 0x0000000000c08947 */ /* 0x000fea0003800000 */
[----:B------:R-:W0:Y:S02]  /*0410*/  LDC.64 R4, c[0x0][0x3a8] ;  /* 0x0000ea00ff047b82 */ /* 0x000e240000000a00 */
[----:B0-----:R-:W2:Y:S01]  /*0420*/  LDG.E R14, desc[UR8][R4.64] ;  /* 0x00000008040e7981 */ /* 0x001ea2000c1e1900 */
[----:B------:R-:W-:Y:S01]  /*0430*/  MOV R7, R3 ;  /* 0x0000000300077202 */ /* 0x000fe20000000f00 */
[----:B------:R-:W-:Y:S01]  /*0440*/  UMOV UR4, URZ ;  /* 0x000000ff00047c82 */ /* 0x000fe20008000000 */
[----:B--2---:R-:W-:-:S13]  /*0450*/  ISETP.NE.AND P0, PT, R14, RZ, PT ;  /* 0x000000ff0e00720c */ /* 0x004fda0003f05270 */
.L_x_9:
[----:B------:R-:W-:Y:S01]  /*0460*/  PLOP3.LUT P1, PT, P0, PT, PT, 0x80, 0x8 ;  /* 0x000000000008781c */ /* 0x000fe2000072f070 */
[----:B------:R-:W-:Y:S01]  /*0470*/  UIADD3 UR5, UPT, UPT, UR6, UR4, URZ ;  /* 0x0000000406057290 */ /* 0x000fe2000fffe0ff */
[----:B------:R-:W-:-:S05]  /*0480*/  PLOP3.LUT P0, PT, PT, PT, PT, 0x8, 0x80 ;  /* 0x000000000080781c */ /* 0x000fca0003f0e170 */
[----:B-1----:R-:W-:-:S06]  /*0490*/  IMAD R3, R7, R0, UR5 ;  /* 0x0000000507037e24 */ /* 0x002fcc000f8e0200 */
[----:B0-----:R-:W-:Y:S05]  /*04a0*/  @!P1 BRA `(.L_x_5) ;  /* 0x00000000008c9947 */ /* 0x001fea0003800000 */
[----:B------:R-:W-:-:S05]  /*04b0*/  UMOV UR5, URZ ;  /* 0x000000ff00057c82 */ /* 0x000fca0008000000 */
.L_x_8:
[----:B------:R-:W0:Y:S01]  /*04c0*/  LDC.64 R6, c[0x0][0x388] ;  /* 0x0000e200ff067b82 */ /* 0x000e220000000a00 */
[----:B------:R-:W-:-:S07]  /*04d0*/  IMAD R9, R3, R14, UR5 ;  /* 0x0000000503097e24 */ /* 0x000fce000f8e020e */
[----:B------:R-:W1:Y:S01]  /*04e0*/  LDC.64 R4, c[0x0][0x3a8] ;  /* 0x0000ea00ff047b82 */ /* 0x000e620000000a00 */
[----:B0-----:R-:W-:-:S05]  /*04f0*/  IMAD.WIDE.U32 R8, R9, 0x4, R6 ;  /* 0x0000000409087825 */ /* 0x001fca00078e0006 */
[----:B------:R0:W-:Y:S04]  /*0500*/  STG.E desc[UR8][R8.64], RZ ;  /* 0x000000ff08007986 */ /* 0x0001e8000c101908 */
[----:B-1----:R-:W2:Y:S01]  /*0510*/  LDG.E R10, desc[UR8][R4.64] ;  /* 0x00000008040a7981 */ /* 0x002ea2000c1e1900 */
[----:B------:R-:W-:Y:S01]  /*0520*/  HFMA2 R14, -RZ, RZ, 0, 0 ;  /* 0x00000000ff0e7431 */ /* 0x000fe200000001ff */
[----:B--2---:R-:W-:-:S13]  /*0530*/  ISETP.NE.AND P0, PT, R10, RZ, PT ;  /* 0x000000ff0a00720c */ /* 0x004fda0003f05270 */
[----:B0-----:R-:W-:Y:S05]  /*0540*/  @!P0 BRA `(.L_x_6) ;  /* 0x00000000004c8947 */ /* 0x001fea0003800000 */
[----:B------:R-:W-:Y:S02]  /*0550*/  MOV R14, R10 ;  /* 0x0000000a000e7202 */ /* 0x000fe40000000f00 */
[----:B------:R-:W-:-:S07]  /*0560*/  MOV R15, RZ ;  /* 0x000000ff000f7202 */ /* 0x000fce0000000f00 */
.L_x_7:
[----:B------:R-:W0:Y:S01]  /*0570*/  LDC.64 R8, c[0x0][0x390] ;  /* 0x0000e400ff087b82 */ /* 0x000e220000000a00 */
[-C--:B------:R-:W-:Y:S02]  /*0580*/  IMAD R13, R3, R14.reuse, R15 ;  /* 0x0000000e030d7224 */ /* 0x080fe400078e020f */
[-C--:B------:R-:W-:Y:S02]  /*0590*/  IMAD R17, R15, R14.reuse, UR5 ;  /* 0x000000050f117e24 */ /* 0x080fe4000f8e020e */
[----:B------:R-:W-:-:S03]  /*05a0*/  IMAD R19, R3, R14, UR5 ;  /* 0x0000000503137e24 */ /* 0x000fc6000f8e020e */
[----:B------:R-:W1:Y:S01]  /*05b0*/  LDC.64 R10, c[0x0][0x380] ;  /* 0x0000e000ff0a7b82 */ /* 0x000e620000000a00 */
[----:B0-----:R-:W-:-:S04]  /*05c0*/  IMAD.WIDE.U32 R8, R13, 0x4, R8 ;  /* 0x000000040d087825 */ /* 0x001fc800078e0008 */
[----:B------:R-:W-:Y:S02]  /*05d0*/  IMAD.WIDE.U32 R12, R19, 0x4, R6 ;  /* 0x00000004130c7825 */ /* 0x000fe400078e0006 */
[----:B------:R-:W2:Y:S02]  /*05e0*/  LDG.E R8, desc[UR8][R8.64] ;  /* 0x0000000808087981 */ /* 0x000ea4000c1e1900 */
[----:B-1----:R-:W-:Y:S02]  /*05f0*/  IMAD.WIDE.U32 R10, R17, 0x4, R10 ;  /* 0x00000004110a7825 */ /* 0x002fe400078e000a */
[----:B------:R-:W2:Y:S04]  /*0600*/  LDG.E R17, desc[UR8][R12.64] ;  /* 0x000000080c117981 */ /* 0x000ea8000c1e1900 */
[----:B------:R-:W2:Y:S02]  /*0610*/  LDG.E R11, desc[UR8][R10.64] ;  /* 0x000000080a0b7981 */ /* 0x000ea4000c1e1900 */
[----:B--2---:R-:W-:-:S05]  /*0620*/  FFMA R17, R8, R11, R17 ;  /* 0x0000000b08117223 */ /* 0x004fca0000000011 */
[----:B------:R0:W-:Y:S04]  /*0630*/  STG.E desc[UR8][R12.64], R17 ;  /* 0x000000110c007986 */ /* 0x0001e8000c101908 */
[----:B------:R-:W2:Y:S01]  /*0640*/  LDG.E R14, desc[UR8][R4.64] ;  /* 0x00000008040e7981 */ /* 0x000ea2000c1e1900 */
[----:B------:R-:W-:-:S04]  /*0650*/  IADD3 R15, PT, PT, R15, 0x1, RZ ;  /* 0x000000010f0f7810 */ /* 0x000fc80007ffe0ff */
[----:B--2---:R-:W-:-:S13]  /*0660*/  ISETP.GE.U32.AND P0, PT, R15, R14, PT ;  /* 0x0000000e0f00720c */ /* 0x004fda0003f06070 */
[----:B0-----:R-:W-:Y:S05]  /*0670*/  @!P0 BRA `(.L_x_7) ;  /* 0xfffffffc00bc8947 */ /* 0x001fea000383ffff */
.L_x_6:
[----:B------:R-:W-:-:S06]  /*0680*/  UIADD3 UR5, UPT, UPT, UR5, 0x1, URZ ;  /* 0x0000000105057890 */ /* 0x000fcc000fffe0ff */
[----:B------:R-:W-:-:S13]  /*0690*/  ISETP.LE.U32.AND P0, PT, R14, UR5, PT ;  /* 0x000000050e007c0c */ /* 0x000fda000bf03070 */
[----:B------:R-:W-:Y:S05]  /*06a0*/  @!P0 BRA `(.L_x_8) ;  /* 0xfffffffc00848947 */ /* 0x000fea000383ffff */
[----:B------:R-:W0:Y:S02]  /*06b0*/  LDC.64 R4, c[0x0][0x3b0] ;  /* 0x0000ec00ff047b82 */ /* 0x000e240000000a00 */
[----:B0-----:R0:W5:Y:S01]  /*06c0*/  LDG.E R7, desc[UR8][R4.64] ;  /* 0x0000000804077981 */ /* 0x001162000c1e1900 */
[----:B------:R-:W-:-:S13]  /*06d0*/  ISETP.NE.AND P0, PT, R14, RZ, PT ;  /* 0x000000ff0e00720c */ /* 0x000fda0003f05270 */
.L_x_5:
[----:B------:R-:W-:-:S06]  /*06e0*/  UIADD3 UR4, UPT, UPT, UR4, 0x1, URZ ;  /* 0x0000000104047890 */ /* 0x000fcc000fffe0ff */
[----:B-----5:R-:W-:-:S13]  /*06f0*/  ISETP.LE.U32.AND P1, PT, R7, UR4, PT ;  /* 0x0000000407007c0c */ /* 0x020fda000bf23070 */
[----:B------:R-:W-:Y:S05]  /*0700*/  @!P1 BRA `(.L_x_9) ;  /* 0xfffffffc00549947 */ /* 0x000fea000383ffff */
.L_x_4:
[----:B0-----:R-:W0:Y:S08]  /*0710*/  LDC.64 R4, c[0x0][0x3b0] ;  /* 0x0000ec00ff047b82 */ /* 0x001e300000000a00 */
[----:B------:R-:W-:Y:S06]  /*0720*/  BAR.SYNC.DEFER_BLOCKING 0x0 ;  /* 0x0000000000007b1d */ /* 0x000fec0000010000 */
[----:B0-----:R-:W2:Y:S02]  /*0730*/  LDG.E R3, desc[UR8][R4.64] ;  /* 0x0000000804037981 */ /* 0x001ea4000c1e1900 */
[----:B--2---:R-:W-:-:S13]  /*0740*/  ISETP.NE.AND P0, PT, R3, RZ, PT ;  /* 0x000000ff0300720c */ /* 0x004fda0003f05270 */
[----:B------:R-:W-:Y:S05]  /*0750*/  @!P0 BRA `(.L_x_10) ;  /* 0x0000000000a08947 */ /* 0x000fea0003800000 */
[----:B------:R-:W0:Y:S08]  /*0760*/  LDC.64 R6, c[0x0][0x3a8] ;  /* 0x0000ea00ff067b82 */ /* 0x000e300000000a00 */
[----:B------:R-:W2:Y:S01]  /*0770*/  LDC.64 R4, c[0x0][0x3a0] ;  /* 0x0000e800ff047b82 */ /* 0x000ea20000000a00 */
[----:B0-----:R-:W3:Y:S01]  /*0780*/  LDG.E R10, desc[UR8][R6.64] ;  /* 0x00000008060a7981 */ /* 0x001ee2000c1e1900 */
[----:B------:R-:W-:Y:S01]  /*0790*/  UMOV UR4, URZ ;  /* 0x000000ff00047c82 */ /* 0x000fe20008000000 */
[----:B--2---:R-:W-:Y:S01]  /*07a0*/  IMAD.WIDE.U32 R4, R2, 0x4, R4 ;  /* 0x0000000402047825 */ /* 0x004fe200078e0004 */
[----:B---3--:R-:W-:-:S13]  /*07b0*/  ISETP.NE.AND P0, PT, R10, RZ, PT ;  /* 0x000000ff0a00720c */ /* 0x008fda0003f05270 */
.L_x_13:
[----:B------:R-:W-:Y:S02]  /*07c0*/  PLOP3.LUT P1, PT, P0, PT, PT, 0x80, 0x8 ;  /* 0x000000000008781c */ /* 0x000fe4000072f070 */
[----:B------:R-:W-:-:S11]  /*07d0*/  PLOP3.LUT P0, PT, PT, PT, PT, 0x8, 0x80 ;  /* 0x000000000080781c */ /* 0x000fd60003f0e170 */
[----:B0-----:R-:W-:Y:S05]  /*07e0*/  @!P1 BRA `(.L_x_11) ;  /* 0x0000000000709947 */ /* 0x001fea0003800000 */
[----:B------:R-:W0:Y:S01]  /*07f0*/  LDC.64 R6, c[0x0][0x3a8] ;  /* 0x0000ea00ff067b82 */ /* 0x000e220000000a00 */
[----:B------:R-:W-:-:S06]  /*0800*/  UIADD3 UR5, UPT, UPT, UR6, UR4, URZ ;  /* 0x0000000406057290 */ /* 0x000fcc000fffe0ff */
[----:B-1----:R-:W-:Y:S01]  /*0810*/  IMAD R3, R3, R0, UR5 ;  /* 0x0000000503037e24 */ /* 0x002fe2000f8e0200 */
[----:B------:R-:W-:-:S06]  /*0820*/  UMOV UR5, URZ ;  /* 0x000000ff00057c82 */ /* 0x000fcc0008000000 */
.L_x_12:
[----:B------:R-:W1:Y:S01]  /*0830*/  LDC.64 R8, c[0x0][0x388] ;  /* 0x0000e200ff087b82 */ /* 0x000e620000000a00 */
[----:B------:R-:W-:Y:S01]  /*0840*/  IMAD R15, R3, R10, UR5 ;  /* 0x00000005030f7e24 */ /* 0x000fe2000f8e020a */
[----:B------:R-:W2:Y:S06]  /*0850*/  LDG.E R14, desc[UR8][R4.64] ;  /* 0x00000008040e7981 */ /* 0x000eac000c1e1900 */
[----:B------:R-:W3:Y:S01]  /*0860*/  LDC.64 R12, c[0x0][0x398] ;  /* 0x0000e600ff0c7b82 */ /* 0x000ee20000000a00 */
[----:B-1----:R-:W-:-:S06]  /*0870*/  IMAD.WIDE.U32 R10, R15, 0x4, R8 ;  /* 0x000000040f0a7825 */ /* 0x002fcc00078e0008 */
[----:B------:R-:W2:Y:S01]  /*0880*/  LDG.E R11, desc[UR8][R10.64] ;  /* 0x000000080a0b7981 */ /* 0x000ea2000c1e1900 */
[----:B---3--:R-:W-:-:S05]  /*0890*/  IMAD.WIDE.U32 R12, R15, 0x4, R12 ;  /* 0x000000040f0c7825 */ /* 0x008fca00078e000c */
[----:B------:R-:W2:Y:S02]  /*08a0*/  LDG.E R15, desc[UR8][R12.64] ;  /* 0x000000080c0f7981 */ /* 0x000ea4000c1e1900 */
[----:B--2---:R-:W-:-:S05]  /*08b0*/  FFMA R17, R14, R11, R15 ;  /* 0x0000000b0e117223 */ /* 0x004fca000000000f */
[----:B------:R1:W-:Y:S04]  /*08c0*/  STG.E desc[UR8][R12.64], R17 ;  /* 0x000000110c007986 */ /* 0x0003e8000c101908 */
[----:B0-----:R-:W2:Y:S02]  /*08d0*/  LDG.E R14, desc[UR8][R6.64] ;  /* 0x00000008060e7981 */ /* 0x001ea4000c1e1900 */
        /* <DEDUP_REMOVED lines=10> */
[----:B------:R-:W0:Y:S02]  /*0980*/  LDC.64 R6, c[0x0][0x3b0] ;  /* 0x0000ec00ff067b82 */ /* 0x000e240000000a00 */
[----:B0-----:R0:W5:Y:S01]  /*0990*/  LDG.E R3, desc[UR8][R6.64] ;  /* 0x0000000806037981 */ /* 0x001162000c1e1900 */
[----:B------:R-:W-:-:S13]  /*09a0*/  ISETP.NE.AND P0, PT, R10, RZ, PT ;  /* 0x000000ff0a00720c */ /* 0x000fda0003f05270 */
.L_x_11:
[----:B------:R-:W-:-:S06]  /*09b0*/  UIADD3 UR4, UPT, UPT, UR4, 0x1, URZ ;  /* 0x0000000104047890 */ /* 0x000fcc000fffe0ff */
[----:B-----5:R-:W-:-:S13]  /*09c0*/  ISETP.LE.U32.AND P1, PT, R3, UR4, PT ;  /* 0x0000000403007c0c */ /* 0x020fda000bf23070 */
[----:B------:R-:W-:Y:S05]  /*09d0*/  @!P1 BRA `(.L_x_13) ;  /* 0xfffffffc00789947 */ /* 0x000fea000383ffff */
.L_x_10:
[----:B------:R-:W-:Y:S01]  /*09e0*/  IADD3 R2, PT, PT, R2, 0x1, RZ ;  /* 0x0000000102027810 */ /* 0x000fe20007ffe0ff */
[----:B------:R-:W-:Y:S03]  /*09f0*/  BAR.SYNC.DEFER_BLOCKING 0x0 ;  /* 0x0000000000007b1d */ /* 0x000fe60000010000 */
[----:B------:R-:W-:-:S13]  /*0a00*/  ISETP.NE.AND P0, PT, R2, 0xc, PT ;  /* 0x0000000c0200780c */ /* 0x000fda0003f05270 */
[----:B------:R-:W-:Y:S05]  /*0a10*/  @P0 BRA `(.L_x_14) ;  /* 0xfffffff8006c0947 */ /* 0x000fea000383ffff */
[----:B------:R-:W-:Y:S05]  /*0a20*/  EXIT ;  /* 0x000000000000794d */ /* 0x000fea0003800000 */
.L_x_15:
[----:B------:R-:W-:-:S00]  /*0a30*/  BRA `(.L_x_15) ;  /* 0xfffffffc00fc7947 */ /* 0x000fc0000383ffff */
[----:B------:R-:W-:-:S00]  /*0a40*/  NOP ;  /* 0x0000000000007918 */ /* 0x000fc00000000000 */
        /* <DEDUP_REMOVED lines=11> */
.L_x_16:


//--------------------- .nv.shared.reserved.0     --------------------------
	.section	.nv.shared.reserved.0,"aw",@nobits
	.weak		__nv_reservedSMEM_offset_0_alias
	.size		__nv_reservedSMEM_offset_0_alias, 0, 64
	.other		__nv_reservedSMEM_offset_0_alias,@"STO_CUDA_RESERVED_SHARED STV_DEFAULT"
__nv_reservedSMEM_offset_0_alias:
	.zero		0
	.zero		64


//--------------------- .nv.constant0._Z20matrixExponentiationPfS_S_S_S_PjS0_ --------------------------
	.section	.nv.constant0._Z20matrixExponentiationPfS_S_S_S_PjS0_,"a",@progbits
	.sectionflags	@""
	.align	4
.nv.constant0._Z20matrixExponentiationPfS_S_S_S_PjS0_:
	.zero		952


//--------------------- SYMBOLS --------------------------

	.type		.nv.reservedSmem.offset0,@object
	.size		.nv.reservedSmem.offset0,0x4
